	.headerflags	@"EF_CUDA_TEXMODE_UNIFIED EF_CUDA_64BIT_ADDRESS EF_CUDA_ACCELERATORS EF_CUDA_SM90 EF_CUDA_VIRTUAL_SM(EF_CUDA_SM90)"
	.elftype	@"ET_EXEC"


//--------------------- .nv.info                  --------------------------
	.section	.nv.info,"",@"SHT_CUDA_INFO"
	.align	4


	//----- nvinfo : EIATTR_REGCOUNT
	.align		4
        /*0000*/ 	.byte	0x04, 0x2f
        /*0002*/ 	.short	(.L_3 - .L_2)
	.align		4
.L_2:
        /*0004*/ 	.word	index@(triton_poi_fused__native_batch_norm_legit_no_training_relu_21)
        /*0008*/ 	.word	0x00000012


	//----- nvinfo : EIATTR_MIN_STACK_SIZE
	.align		4
.L_3:
        /*000c*/ 	.byte	0x04, 0x12
        /*000e*/ 	.short	(.L_5 - .L_4)
	.align		4
.L_4:
        /*0010*/ 	.word	index@(triton_poi_fused__native_batch_norm_legit_no_training_relu_21)
        /*0014*/ 	.word	0x00000000


	//----- nvinfo : EIATTR_FRAME_SIZE
	.align		4
.L_5:
        /*0018*/ 	.byte	0x04, 0x11
        /*001a*/ 	.short	(.L_7 - .L_6)
	.align		4
.L_6:
        /*001c*/ 	.word	index@(triton_poi_fused__native_batch_norm_legit_no_training_relu_21)
        /*0020*/ 	.word	0x00000000


	//----- nvinfo : EIATTR_MIN_STACK_SIZE
	.align		4
.L_7:
        /*0024*/ 	.byte	0x04, 0x12
        /*0026*/ 	.short	(.L_9 - .L_8)
	.align		4
.L_8:
        /*0028*/ 	.word	index@(triton_poi_fused__native_batch_norm_legit_no_training_relu_21)
        /*002c*/ 	.word	0x00000000
.L_9:


//--------------------- .nv.info.triton_poi_fused__native_batch_norm_legit_no_training_relu_21 --------------------------
	.section	.nv.info.triton_poi_fused__native_batch_norm_legit_no_training_relu_21,"",@"SHT_CUDA_INFO"
	.sectionflags	@""
	.align	4


	//----- nvinfo : EIATTR_CUDA_API_VERSION
	.align		4
        /*0000*/ 	.byte	0x04, 0x37
        /*0002*/ 	.short	(.L_11 - .L_10)
.L_10:
        /*0004*/ 	.word	0x0000007c


	//----- nvinfo : EIATTR_KPARAM_INFO
	.align		4
.L_11:
        /*0008*/ 	.byte	0x04, 0x17
        /*000a*/ 	.short	(.L_13 - .L_12)
.L_12:
        /*000c*/ 	.word	0x00000000
        /*0010*/ 	.short	0x0006
        /*0012*/ 	.short	0x0030
        /*0014*/ 	.byte	0x00, 0xf0, 0x11, 0x00


	//----- nvinfo : EIATTR_KPARAM_INFO
	.align		4
.L_13:
        /*0018*/ 	.byte	0x04, 0x17
        /*001a*/ 	.short	(.L_15 - .L_14)
.L_14:
        /*001c*/ 	.word	0x00000000
        /*0020*/ 	.short	0x0005
        /*0022*/ 	.short	0x0028
        /*0024*/ 	.byte	0x00, 0xf4, 0x21, 0x00


	//----- nvinfo : EIATTR_KPARAM_INFO
	.align		4
.L_15:
        /*0028*/ 	.byte	0x04, 0x17
        /*002a*/ 	.short	(.L_17 - .L_16)
.L_16:
        /*002c*/ 	.word	0x00000000
        /*0030*/ 	.short	0x0004
        /*0032*/ 	.short	0x0020
        /*0034*/ 	.byte	0x00, 0xf4, 0x21, 0x00


	//----- nvinfo : EIATTR_KPARAM_INFO
	.align		4
.L_17:
        /*0038*/ 	.byte	0x04, 0x17
        /*003a*/ 	.short	(.L_19 - .L_18)
.L_18:
        /*003c*/ 	.word	0x00000000
        /*0040*/ 	.short	0x0003
        /*0042*/ 	.short	0x0018
        /*0044*/ 	.byte	0x00, 0xf4, 0x21, 0x00


	//----- nvinfo : EIATTR_KPARAM_INFO
	.align		4
.L_19:
        /*0048*/ 	.byte	0x04, 0x17
        /*004a*/ 	.short	(.L_21 - .L_20)
.L_20:
        /*004c*/ 	.word	0x00000000
        /*0050*/ 	.short	0x0002
        /*0052*/ 	.short	0x0010
        /*0054*/ 	.byte	0x00, 0xf4, 0x21, 0x00


	//----- nvinfo : EIATTR_KPARAM_INFO
	.align		4
.L_21:
        /*0058*/ 	.byte	0x04, 0x17
        /*005a*/ 	.short	(.L_23 - .L_22)
.L_22:
        /*005c*/ 	.word	0x00000000
        /*0060*/ 	.short	0x0001
        /*0062*/ 	.short	0x0008
        /*0064*/ 	.byte	0x00, 0xf4, 0x21, 0x00


	//----- nvinfo : EIATTR_KPARAM_INFO
	.align		4
.L_23:
        /*0068*/ 	.byte	0x04, 0x17
        /*006a*/ 	.short	(.L_25 - .L_24)
.L_24:
        /*006c*/ 	.word	0x00000000
        /*0070*/ 	.short	0x0000
        /*0072*/ 	.short	0x0000
        /*0074*/ 	.byte	0x00, 0xf4, 0x21, 0x00


	//----- nvinfo : EIATTR_SPARSE_MMA_MASK
	.align		4
.L_25:
        /*0078*/ 	.byte	0x03, 0x50
        /*007a*/ 	.short	0x0000


	//----- nvinfo : EIATTR_MAXREG_COUNT
	.align		4
        /*007c*/ 	.byte	0x03, 0x1b
        /*007e*/ 	.short	0x00ff


	//----- nvinfo : EIATTR_EXIT_INSTR_OFFSETS
	.align		4
        /*0080*/ 	.byte	0x04, 0x1c
        /*0082*/ 	.short	(.L_27 - .L_26)


	//   ....[0]....
.L_26:
        /*0084*/ 	.word	0x000003d0


	//----- nvinfo : EIATTR_REQNTID
	.align		4
.L_27:
        /*0088*/ 	.byte	0x04, 0x10
        /*008a*/ 	.short	(.L_29 - .L_28)
.L_28:
        /*008c*/ 	.word	0x00000080
        /*0090*/ 	.word	0x00000001
        /*0094*/ 	.word	0x00000001


	//----- nvinfo : EIATTR_CBANK_PARAM_SIZE
	.align		4
.L_29:
        /*0098*/ 	.byte	0x03, 0x19
        /*009a*/ 	.short	0x0034


	//----- nvinfo : EIATTR_PARAM_CBANK
	.align		4
        /*009c*/ 	.byte	0x04, 0x0a
        /*009e*/ 	.short	(.L_31 - .L_30)
	.align		4
.L_30:
        /*00a0*/ 	.word	index@(.nv.constant0.triton_poi_fused__native_batch_norm_legit_no_training_relu_21)
        /*00a4*/ 	.short	0x0210
        /*00a6*/ 	.short	0x0034


	//----- nvinfo : EIATTR_SW_WAR
	.align		4
.L_31:
        /*00a8*/ 	.byte	0x04, 0x36
        /*00aa*/ 	.short	(.L_33 - .L_32)
.L_32:
        /*00ac*/ 	.word	0x00000008
.L_33:


//--------------------- .nv.callgraph             --------------------------
	.section	.nv.callgraph,"",@"SHT_CUDA_CALLGRAPH"
	.align	4
	.sectionentsize	8
	.align		4
        /*0000*/ 	.word	0x00000000
	.align		4
        /*0004*/ 	.word	0xffffffff
	.align		4
        /*0008*/ 	.word	0x00000000
	.align		4
        /*000c*/ 	.word	0xfffffffe
	.align		4
        /*0010*/ 	.word	0x00000000
	.align		4
        /*0014*/ 	.word	0xfffffffd
	.align		4
        /*0018*/ 	.word	0x00000000
	.align		4
        /*001c*/ 	.word	0xfffffffc


//--------------------- .nv.constant4             --------------------------
	.section	.nv.constant4,"a",@progbits
	.align	8
	.align		8
.nv.constant4:
        /*0000*/ 	.dword	_$_str
	.align		8
        /*0008*/ 	.dword	_$_str_$_2


//--------------------- .text.triton_poi_fused__native_batch_norm_legit_no_training_relu_21 --------------------------
	.section	.text.triton_poi_fused__native_batch_norm_legit_no_training_relu_21,"ax",@progbits
	.align	128
        .global         triton_poi_fused__native_batch_norm_legit_no_training_relu_21
        .type           triton_poi_fused__native_batch_norm_legit_no_training_relu_21,@function
        .size           triton_poi_fused__native_batch_norm_legit_no_training_relu_21,(.L_x_1 - triton_poi_fused__native_batch_norm_legit_no_training_relu_21)
        .other          triton_poi_fused__native_batch_norm_legit_no_training_relu_21,@"STO_CUDA_ENTRY STV_DEFAULT"
triton_poi_fused__native_batch_norm_legit_no_training_relu_21:
.text.triton_poi_fused__native_batch_norm_legit_no_training_relu_21:
[----:B------:R-:W-:Y:S01]  /*0000*/  LDC R1, c[0x0][0x28] ;  /* 0x00000a00ff017b82 */ /* 0x000fe20000000800 */
[----:B------:R-:W1:Y:S07]  /*0010*/  S2R R0, SR_TID.X ;  /* 0x0000000000007919 */ /* 0x000e6e0000002100 */
[----:B------:R-:W2:Y:S01]  /*0020*/  LDC.64 R2, c[0x0][0x220] ;  /* 0x00008800ff027b82 */ /* 0x000ea20000000a00 */
[----:B------:R-:W-:Y:S01]  /*0030*/  ULDC.64 UR4, c[0x0][0x208] ;  /* 0x0000820000047ab9 */ /* 0x000fe20000000a00 */
[----:B------:R-:W3:Y:S06]  /*0040*/  S2R R7, SR_CTAID.X ;  /* 0x0000000000077919 */ /* 0x000eec0000002500 */
[----:B------:R-:W4:Y:S08]  /*0050*/  LDC.64 R8, c[0x0][0x228] ;  /* 0x00008a00ff087b82 */ /* 0x000f300000000a00 */
[----:B------:R-:W5:Y:S01]  /*0060*/  LDC.64 R10, c[0x0][0x230] ;  /* 0x00008c00ff0a7b82 */ /* 0x000f620000000a00 */
[----:B-1----:R-:W-:-:S02]  /*0070*/  SHF.L.U32 R0, R0, 0x1, RZ ;  /* 0x0000000100007819 */ /* 0x002fc400000006ff */
[----:B---3--:R-:W-:Y:S02]  /*0080*/  SHF.R.S32.HI R5, RZ, 0x17, R7 ;  /* 0x00000017ff057819 */ /* 0x008fe40000011407 */
[----:B------:R-:W-:Y:S02]  /*0090*/  LOP3.LUT R0, R0, 0xfe, RZ, 0xc0, !PT ;  /* 0x000000fe00007812 */ /* 0x000fe400078ec0ff */
[----:B------:R-:W-:Y:S02]  /*00a0*/  SGXT R5, R5, 0x1 ;  /* 0x000000010505781a */ /* 0x000fe40000000200 */
[----:B------:R-:W-:Y:S02]  /*00b0*/  LEA R0, R7, R0, 0x8 ;  /* 0x0000000007007211 */ /* 0x000fe400078e40ff */
[----:B------:R-:W1:Y:S02]  /*00c0*/  LDC.64 R6, c[0x0][0x218] ;  /* 0x00008600ff067b82 */ /* 0x000e640000000a00 */
[----:B------:R-:W-:-:S04]  /*00d0*/  LEA.HI R5, R5, R0, RZ, 0x9 ;  /* 0x0000000005057211 */ /* 0x000fc800078f48ff */
[----:B------:R-:W-:-:S04]  /*00e0*/  LOP3.LUT R5, R5, 0xfffffe00, RZ, 0xc0, !PT ;  /* 0xfffffe0005057812 */ /* 0x000fc800078ec0ff */
[----:B------:R-:W-:Y:S02]  /*00f0*/  IADD3 R13, R0, -R5, RZ ;  /* 0x80000005000d7210 */ /* 0x000fe40007ffe0ff */
[----:B------:R-:W3:Y:S03]  /*0100*/  LDC.64 R4, c[0x0][0x210] ;  /* 0x00008400ff047b82 */ /* 0x000ee60000000a00 */
[----:B--2---:R-:W-:-:S06]  /*0110*/  IMAD.WIDE R2, R13, 0x4, R2 ;  /* 0x000000040d027825 */ /* 0x004fcc00078e0202 */
[----:B------:R-:W2:Y:S01]  /*0120*/  LDG.E.EL.64 R2, desc[UR4][R2.64] ;  /* 0x0000000402027981 */ /* 0x000ea2000c2e1b00 */
[----:B-1----:R-:W-:-:S04]  /*0130*/  IMAD.WIDE R6, R13, 0x4, R6 ;  /* 0x000000040d067825 */ /* 0x002fc800078e0206 */
[C---:B----4-:R-:W-:Y:S02]  /*0140*/  IMAD.WIDE R8, R13.reuse, 0x4, R8 ;  /* 0x000000040d087825 */ /* 0x050fe400078e0208 */
[----:B------:R-:W4:Y:S02]  /*0150*/  LDG.E.EL.64 R6, desc[UR4][R6.64] ;  /* 0x0000000406067981 */ /* 0x000f24000c2e1b00 */
[----:B-----5:R-:W-:Y:S02]  /*0160*/  IMAD.WIDE R10, R13, 0x4, R10 ;  /* 0x000000040d0a7825 */ /* 0x020fe400078e020a */
[----:B------:R-:W5:Y:S02]  /*0170*/  LDG.E.EL.64 R8, desc[UR4][R8.64] ;  /* 0x0000000408087981 */ /* 0x000f64000c2e1b00 */
[----:B---3--:R-:W-:Y:S02]  /*0180*/  IMAD.WIDE R4, R0, 0x4, R4 ;  /* 0x0000000400047825 */ /* 0x008fe400078e0204 */
[----:B------:R-:W5:Y:S04]  /*0190*/  LDG.E.EL.64 R10, desc[UR4][R10.64] ;  /* 0x000000040a0a7981 */ /* 0x000f68000c2e1b00 */
[----:B------:R-:W4:Y:S01]  /*01a0*/  LDG.E.64 R4, desc[UR4][R4.64] ;  /* 0x0000000404047981 */ /* 0x000f22000c1e1b00 */
[----:B------:R-:W-:Y:S01]  /*01b0*/  HFMA2.MMA R14, -RZ, RZ, 1.625, 0 ;  /* 0x3e800000ff0e7435 */ /* 0x000fe200000001ff */
[----:B--2---:R-:W-:Y:S01]  /*01c0*/  FADD R2, R2, 9.9999997473787516356e-06 ;  /* 0x3727c5ac02027421 */ /* 0x004fe20000000000 */
[----:B------:R-:W-:-:S03]  /*01d0*/  FADD R3, R3, 9.9999997473787516356e-06 ;  /* 0x3727c5ac03037421 */ /* 0x000fc60000000000 */
[----:B------:R-:W1:Y:S08]  /*01e0*/  MUFU.SQRT R12, R2 ;  /* 0x00000002000c7308 */ /* 0x000e700000002000 */
[----:B------:R2:W3:Y:S01]  /*01f0*/  MUFU.SQRT R13, R3 ;  /* 0x00000003000d7308 */ /* 0x0004e20000002000 */
[C---:B-1----:R-:W-:Y:S02]  /*0200*/  FSETP.GT.AND P0, PT, R12.reuse, 8.50705917302346158658e+37, PT ;  /* 0x7e8000000c00780b */ /* 0x042fe40003f04000 */
[----:B------:R-:W-:Y:S01]  /*0210*/  FSETP.GEU.AND P2, PT, R12, 1.175494350822287508e-38, PT ;  /* 0x008000000c00780b */ /* 0x000fe20003f4e000 */
[----:B--2---:R-:W1:Y:S01]  /*0220*/  LDC.64 R2, c[0x0][0x238] ;  /* 0x00008e00ff027b82 */ /* 0x004e620000000a00 */
[----:B---3--:R-:W-:-:S02]  /*0230*/  FSETP.GT.AND P1, PT, R13, 8.50705917302346158658e+37, PT ;  /* 0x7e8000000d00780b */ /* 0x008fc40003f24000 */
[----:B------:R-:W-:-:S07]  /*0240*/  FSETP.GEU.AND P3, PT, R13, 1.175494350822287508e-38, PT ;  /* 0x008000000d00780b */ /* 0x000fce0003f6e000 */
[----:B------:R-:W-:-:S04]  /*0250*/  @P0 FMUL R12, R12, 0.25 ;  /* 0x3e8000000c0c0820 */ /* 0x000fc80000400000 */
[----:B------:R-:W-:Y:S01]  /*0260*/  @!P2 FMUL R12, R12, 16777216 ;  /* 0x4b8000000c0ca820 */ /* 0x000fe20000400000 */
[----:B------:R-:W-:-:S04]  /*0270*/  @P1 FMUL R13, R13, 0.25 ;  /* 0x3e8000000d0d1820 */ /* 0x000fc80000400000 */
[----:B------:R-:W-:Y:S01]  /*0280*/  @!P3 FMUL R13, R13, 16777216 ;  /* 0x4b8000000d0db820 */ /* 0x000fe20000400000 */
[----:B------:R-:W2:Y:S01]  /*0290*/  MUFU.RCP R12, R12 ;  /* 0x0000000c000c7308 */ /* 0x000ea20000001000 */
[----:B------:R-:W-:-:S07]  /*02a0*/  FSEL R15, R14, 1, P0 ;  /* 0x3f8000000e0f7808 */ /* 0x000fce0000000000 */
[----:B------:R-:W3:Y:S01]  /*02b0*/  MUFU.RCP R13, R13 ;  /* 0x0000000d000d7308 */ /* 0x000ee20000001000 */
[----:B------:R-:W-:Y:S01]  /*02c0*/  FSEL R14, R14, 1, P1 ;  /* 0x3f8000000e0e7808 */ /* 0x000fe20000800000 */
[----:B------:R-:W-:-:S04]  /*02d0*/  @!P2 FMUL R15, R15, 16777216 ;  /* 0x4b8000000f0fa820 */ /* 0x000fc80000400000 */
[----:B------:R-:W-:Y:S01]  /*02e0*/  @!P3 FMUL R14, R14, 16777216 ;  /* 0x4b8000000e0eb820 */ /* 0x000fe20000400000 */
[----:B----4-:R-:W-:Y:S01]  /*02f0*/  FADD R5, R5, -R7 ;  /* 0x8000000705057221 */ /* 0x010fe20000000000 */
[----:B------:R-:W-:Y:S01]  /*0300*/  FADD R4, R4, -R6 ;  /* 0x8000000604047221 */ /* 0x000fe20000000000 */
[----:B--2---:R-:W-:Y:S01]  /*0310*/  FMUL R15, R12, R15 ;  /* 0x0000000f0c0f7220 */ /* 0x004fe20000400000 */
[----:B---3--:R-:W-:-:S03]  /*0320*/  FMUL R14, R13, R14 ;  /* 0x0000000e0d0e7220 */ /* 0x008fc60000400000 */
[----:B------:R-:W-:Y:S01]  /*0330*/  FMUL R15, R4, R15 ;  /* 0x0000000f040f7220 */ /* 0x000fe20000400000 */
[----:B------:R-:W-:-:S03]  /*0340*/  FMUL R14, R5, R14 ;  /* 0x0000000e050e7220 */ /* 0x000fc60000400000 */
[----:B-----5:R-:W-:Y:S01]  /*0350*/  FFMA R8, R8, R15, R10 ;  /* 0x0000000f08087223 */ /* 0x020fe2000000000a */
[----:B------:R-:W-:-:S04]  /*0360*/  FFMA R9, R9, R14, R11 ;  /* 0x0000000e09097223 */ /* 0x000fc8000000000b */
[----:B------:R-:W-:Y:S02]  /*0370*/  FSETP.GEU.AND P0, PT, R8, RZ, PT ;  /* 0x000000ff0800720b */ /* 0x000fe40003f0e000 */
[C---:B------:R-:W-:Y:S01]  /*0380*/  FSETP.GEU.AND P1, PT, R9.reuse, RZ, PT ;  /* 0x000000ff0900720b */ /* 0x040fe20003f2e000 */
[----:B-1----:R-:W-:Y:S01]  /*0390*/  IMAD.WIDE R2, R0, 0x4, R2 ;  /* 0x0000000400027825 */ /* 0x002fe200078e0202 */
[----:B------:R-:W-:Y:S02]  /*03a0*/  FSEL R8, R8, RZ, P0 ;  /* 0x000000ff08087208 */ /* 0x000fe40000000000 */
[----:B------:R-:W-:-:S05]  /*03b0*/  FSEL R9, R9, RZ, P1 ;  /* 0x000000ff09097208 */ /* 0x000fca0000800000 */
[----:B------:R-:W-:Y:S01]  /*03c0*/  STG.E.64 desc[UR4][R2.64], R8 ;  /* 0x0000000802007986 */ /* 0x000fe2000c101b04 */
[----:B------:R-:W-:Y:S05]  /*03d0*/  EXIT ;  /* 0x000000000000794d */ /* 0x000fea0003800000 */
.L_x_0:
[----:B------:R-:W-:-:S00]  /*03e0*/  BRA `(.L_x_0) ;  /* 0xfffffffc00fc7947 */ /* 0x000fc0000383ffff */
[----:B------:R-:W-:-:S00]  /*03f0*/  NOP ;  /* 0x0000000000007918 */ /* 0x000fc00000000000 */
        /* <DEDUP_REMOVED lines=8> */
.L_x_1:


//--------------------- .nv.global.init           --------------------------
	.section	.nv.global.init,"aw",@progbits
.nv.global.init:
	.type		_$_str,@object
	.size		_$_str,(_$_str_$_2 - _$_str)
_$_str:
        /*0000*/ 	.byte	0x5f, 0x5f, 0x43, 0x55, 0x44, 0x41, 0x5f, 0x46, 0x54, 0x5a, 0x00
	.type		_$_str_$_2,@object
	.size		_$_str_$_2,(.L_1 - _$_str_$_2)
_$_str_$_2:
        /*000b*/ 	.byte	0x5f, 0x5f, 0x43, 0x55, 0x44, 0x41, 0x5f, 0x50, 0x52, 0x45, 0x43, 0x5f, 0x53, 0x51, 0x52, 0x54
        /*001b*/ 	.byte	0x00
.L_1:


//--------------------- .nv.constant0.triton_poi_fused__native_batch_norm_legit_no_training_relu_21 --------------------------
	.section	.nv.constant0.triton_poi_fused__native_batch_norm_legit_no_training_relu_21,"a",@progbits
	.sectionflags	@""
	.align	4
.nv.constant0.triton_poi_fused__native_batch_norm_legit_no_training_relu_21:
	.zero		580
